//
// Generated by NVIDIA NVVM Compiler
//
// Compiler Build ID: CL-36424714
// Cuda compilation tools, release 13.0, V13.0.88
// Based on NVVM 20.0.0
//

.version 9.0
.target sm_100
.address_size 64

	// .globl	_Z4evaliPcS_S_

.visible .entry _Z4evaliPcS_S_(
	.param .u32 _Z4evaliPcS_S__param_0,
	.param .u64 .ptr .align 1 _Z4evaliPcS_S__param_1,
	.param .u64 .ptr .align 1 _Z4evaliPcS_S__param_2,
	.param .u64 .ptr .align 1 _Z4evaliPcS_S__param_3
)
{


	ret;

}


// ===== COMPILED SASS (sm_100) =====

	.target	sm_100

	.elftype	@"ET_EXEC"


//--------------------- .note.nv.tkinfo           --------------------------
	.section	.note.nv.tkinfo,"",@"SHT_NOTE"
	.sectionflags	@"SHF_NOTE_NV_TKINFO"
	.tkinfo
        /*0018*/ 	.word	0x00000002
        /*0030*/ 	.string	""
        /*0030*/ 	.string	"ptxas"
        /*0030*/ 	.string	"Cuda compilation tools, release 13.0, V13.0.88"
        /*0030*/ 	.string	"Build cuda_13.0.r13.0/compiler.36424714_0"
        /*0030*/ 	.string	"-arch sm_100 -m 64 "



//--------------------- .note.nv.cuinfo           --------------------------
	.section	.note.nv.cuinfo,"",@"SHT_NOTE"
	.sectionflags	@"SHF_NOTE_NV_CUINFO"
        /*0018*/ 	.short	0x0002
        /*001a*/ 	.short	0x0064
        /*001c*/ 	.short	0x0082
	.zero		2


//--------------------- .nv.info                  --------------------------
	.section	.nv.info,"",@"SHT_CUDA_INFO"
	.align	4


	//----- nvinfo : EIATTR_REGCOUNT
	.align		4
        /*0000*/ 	.byte	0x04, 0x2f
        /*0002*/ 	.short	(.L_1 - .L_0)
	.align		4
.L_0:
        /*0004*/ 	.word	index@(_Z4evaliPcS_S_)
        /*0008*/ 	.word	0x00000004


	//----- nvinfo : EIATTR_FRAME_SIZE
	.align		4
.L_1:
        /*000c*/ 	.byte	0x04, 0x11
        /*000e*/ 	.short	(.L_3 - .L_2)
	.align		4
.L_2:
        /*0010*/ 	.word	index@(_Z4evaliPcS_S_)
        /*0014*/ 	.word	0x00000000


	//----- nvinfo : EIATTR_MIN_STACK_SIZE
	.align		4
.L_3:
        /*0018*/ 	.byte	0x04, 0x12
        /*001a*/ 	.short	(.L_5 - .L_4)
	.align		4
.L_4:
        /*001c*/ 	.word	index@(_Z4evaliPcS_S_)
        /*0020*/ 	.word	0x00000000
.L_5:


//--------------------- .nv.compat                --------------------------
	.section	.nv.compat,"",@"SHT_CUDA_COMPAT_INFO"
	.align	4
        /*0000*/ 	.byte	0x02, 0x09, 0x00, 0x00, 0x02, 0x02, 0x01, 0x00, 0x02, 0x05, 0x05, 0x00, 0x03, 0x07, 0x01, 0x01
        /*0010*/ 	.byte	0x02, 0x03, 0x00, 0x00, 0x02, 0x06, 0x01, 0x00, 0x04, 0x0b, 0x08, 0x00, 0x09, 0x00, 0x00, 0x00
        /*0020*/ 	.byte	0x00, 0x00, 0x00, 0x00


//--------------------- .nv.info._Z4evaliPcS_S_   --------------------------
	.section	.nv.info._Z4evaliPcS_S_,"",@"SHT_CUDA_INFO"
	.sectionflags	@""
	.align	4


	//----- nvinfo : EIATTR_CUDA_API_VERSION
	.align		4
        /*0000*/ 	.byte	0x04, 0x37
        /*0002*/ 	.short	(.L_7 - .L_6)
.L_6:
        /*0004*/ 	.word	0x00000082


	//----- nvinfo : EIATTR_KPARAM_INFO
	.align		4
.L_7:
        /*0008*/ 	.byte	0x04, 0x17
        /*000a*/ 	.short	(.L_9 - .L_8)
.L_8:
        /*000c*/ 	.word	0x00000000
        /*0010*/ 	.short	0x0003
        /*0012*/ 	.short	0x0018
        /*0014*/ 	.byte	0x00, 0xf5, 0x21, 0x00


	//----- nvinfo : EIATTR_KPARAM_INFO
	.align		4
.L_9:
        /*0018*/ 	.byte	0x04, 0x17
        /*001a*/ 	.short	(.L_11 - .L_10)
.L_10:
        /*001c*/ 	.word	0x00000000
        /*0020*/ 	.short	0x0002
        /*0022*/ 	.short	0x0010
        /*0024*/ 	.byte	0x00, 0xf5, 0x21, 0x00


	//----- nvinfo : EIATTR_KPARAM_INFO
	.align		4
.L_11:
        /*0028*/ 	.byte	0x04, 0x17
        /*002a*/ 	.short	(.L_13 - .L_12)
.L_12:
        /*002c*/ 	.word	0x00000000
        /*0030*/ 	.short	0x0001
        /*0032*/ 	.short	0x0008
        /*0034*/ 	.byte	0x00, 0xf5, 0x21, 0x00


	//----- nvinfo : EIATTR_KPARAM_INFO
	.align		4
.L_13:
        /*0038*/ 	.byte	0x04, 0x17
        /*003a*/ 	.short	(.L_15 - .L_14)
.L_14:
        /*003c*/ 	.word	0x00000000
        /*0040*/ 	.short	0x0000
        /*0042*/ 	.short	0x0000
        /*0044*/ 	.byte	0x00, 0xf0, 0x11, 0x00


	//----- nvinfo : EIATTR_SPARSE_MMA_MASK
	.align		4
.L_15:
        /*0048*/ 	.byte	0x03, 0x50
        /*004a*/ 	.short	0x0000


	//----- nvinfo : EIATTR_MAXREG_COUNT
	.align		4
        /*004c*/ 	.byte	0x03, 0x1b
        /*004e*/ 	.short	0x00ff


	//----- nvinfo : EIATTR_MERCURY_ISA_VERSION
	.align		4
        /*0050*/ 	.byte	0x03, 0x5f
        /*0052*/ 	.short	0x0101


	//----- nvinfo : EIATTR_VRC_CTA_INIT_COUNT
	.align		4
        /*0054*/ 	.byte	0x02, 0x4a
	.zero		1
	.zero		1


	//----- nvinfo : EIATTR_EXIT_INSTR_OFFSETS
	.align		4
        /*0058*/ 	.byte	0x04, 0x1c
        /*005a*/ 	.short	(.L_17 - .L_16)


	//   ....[0]....
.L_16:
        /*005c*/ 	.word	0x00000010


	//----- nvinfo : EIATTR_CBANK_PARAM_SIZE
	.align		4
.L_17:
        /*0060*/ 	.byte	0x03, 0x19
        /*0062*/ 	.short	0x0020


	//----- nvinfo : EIATTR_PARAM_CBANK
	.align		4
        /*0064*/ 	.byte	0x04, 0x0a
        /*0066*/ 	.short	(.L_19 - .L_18)
	.align		4
.L_18:
        /*0068*/ 	.word	index@(.nv.constant0._Z4evaliPcS_S_)
        /*006c*/ 	.short	0x0380
        /*006e*/ 	.short	0x0020


	//----- nvinfo : EIATTR_SW_WAR
	.align		4
.L_19:
        /*0070*/ 	.byte	0x04, 0x36
        /*0072*/ 	.short	(.L_21 - .L_20)
.L_20:
        /*0074*/ 	.word	0x00000008
.L_21:


//--------------------- .nv.callgraph             --------------------------
	.section	.nv.callgraph,"",@"SHT_CUDA_CALLGRAPH"
	.align	4
	.sectionentsize	8
	.align		4
        /*0000*/ 	.word	0x00000000
	.align		4
        /*0004*/ 	.word	0xffffffff
	.align		4
        /*0008*/ 	.word	0x00000000
	.align		4
        /*000c*/ 	.word	0xfffffffe
	.align		4
        /*0010*/ 	.word	0x00000000
	.align		4
        /*0014*/ 	.word	0xfffffffd
	.align		4
        /*0018*/ 	.word	0x00000000
	.align		4
        /*001c*/ 	.word	0xfffffffc


//--------------------- .text._Z4evaliPcS_S_      --------------------------
	.section	.text._Z4evaliPcS_S_,"ax",@progbits
	.align	128
        .global         _Z4evaliPcS_S_
        .type           _Z4evaliPcS_S_,@function
        .size           _Z4evaliPcS_S_,(.L_x_1 - _Z4evaliPcS_S_)
        .other          _Z4evaliPcS_S_,@"STO_CUDA_ENTRY STV_DEFAULT"
_Z4evaliPcS_S_:
.text._Z4evaliPcS_S_:
[----:B------:R-:W-:Y:S01]  /*0000*/  LDC R1, c[0x0][0x37c] ;  /* 0x0000df00ff017b82 */ /* 0x000fe20000000800 */
[----:B------:R-:W-:Y:S05]  /*0010*/  EXIT ;  /* 0x000000000000794d */ /* 0x000fea0003800000 */
.L_x_0:
[----:B------:R-:W-:-:S00]  /*0020*/  BRA `(.L_x_0) ;  /* 0xfffffffc00fc7947 */ /* 0x000fc0000383ffff */
[----:B------:R-:W-:-:S00]  /*0030*/  NOP ;  /* 0x0000000000007918 */ /* 0x000fc00000000000 */
        /* <DEDUP_REMOVED lines=12> */
.L_x_1:


//--------------------- .nv.shared.reserved.0     --------------------------
	.section	.nv.shared.reserved.0,"aw",@nobits
	.weak		__nv_reservedSMEM_offset_0_alias
	.size		__nv_reservedSMEM_offset_0_alias, 0, 64
	.other		__nv_reservedSMEM_offset_0_alias,@"STO_CUDA_RESERVED_SHARED STV_DEFAULT"
__nv_reservedSMEM_offset_0_alias:
	.zero		0
	.zero		64


//--------------------- .nv.constant0._Z4evaliPcS_S_ --------------------------
	.section	.nv.constant0._Z4evaliPcS_S_,"a",@progbits
	.sectionflags	@""
	.align	4
.nv.constant0._Z4evaliPcS_S_:
	.zero		928


//--------------------- SYMBOLS --------------------------

	.type		.nv.reservedSmem.offset0,@object
	.size		.nv.reservedSmem.offset0,0x4
